	.headerflags	@"EF_CUDA_TEXMODE_UNIFIED EF_CUDA_64BIT_ADDRESS EF_CUDA_ACCELERATORS EF_CUDA_SM90 EF_CUDA_VIRTUAL_SM(EF_CUDA_SM90)"
	.elftype	@"ET_EXEC"


//--------------------- .nv.info                  --------------------------
	.section	.nv.info,"",@"SHT_CUDA_INFO"
	.align	4


	//----- nvinfo : EIATTR_REGCOUNT
	.align		4
        /*0000*/ 	.byte	0x04, 0x2f
        /*0002*/ 	.short	(.L_2 - .L_1)
	.align		4
.L_1:
        /*0004*/ 	.word	index@(triton_red_fused_add_native_layer_norm_native_layer_norm_backward_12)
        /*0008*/ 	.word	0x00000020


	//----- nvinfo : EIATTR_MIN_STACK_SIZE
	.align		4
.L_2:
        /*000c*/ 	.byte	0x04, 0x12
        /*000e*/ 	.short	(.L_4 - .L_3)
	.align		4
.L_3:
        /*0010*/ 	.word	index@(triton_red_fused_add_native_layer_norm_native_layer_norm_backward_12)
        /*0014*/ 	.word	0x00000000


	//----- nvinfo : EIATTR_FRAME_SIZE
	.align		4
.L_4:
        /*0018*/ 	.byte	0x04, 0x11
        /*001a*/ 	.short	(.L_6 - .L_5)
	.align		4
.L_5:
        /*001c*/ 	.word	index@(triton_red_fused_add_native_layer_norm_native_layer_norm_backward_12)
        /*0020*/ 	.word	0x00000000


	//----- nvinfo : EIATTR_MIN_STACK_SIZE
	.align		4
.L_6:
        /*0024*/ 	.byte	0x04, 0x12
        /*0026*/ 	.short	(.L_8 - .L_7)
	.align		4
.L_7:
        /*0028*/ 	.word	index@(triton_red_fused_add_native_layer_norm_native_layer_norm_backward_12)
        /*002c*/ 	.word	0x00000000
.L_8:


//--------------------- .nv.info.triton_red_fused_add_native_layer_norm_native_layer_norm_backward_12 --------------------------
	.section	.nv.info.triton_red_fused_add_native_layer_norm_native_layer_norm_backward_12,"",@"SHT_CUDA_INFO"
	.sectionflags	@""
	.align	4


	//----- nvinfo : EIATTR_CUDA_API_VERSION
	.align		4
        /*0000*/ 	.byte	0x04, 0x37
        /*0002*/ 	.short	(.L_10 - .L_9)
.L_9:
        /*0004*/ 	.word	0x0000007c


	//----- nvinfo : EIATTR_KPARAM_INFO
	.align		4
.L_10:
        /*0008*/ 	.byte	0x04, 0x17
        /*000a*/ 	.short	(.L_12 - .L_11)
.L_11:
        /*000c*/ 	.word	0x00000000
        /*0010*/ 	.short	0x000b
        /*0012*/ 	.short	0x0054
        /*0014*/ 	.byte	0x00, 0xf0, 0x11, 0x00


	//----- nvinfo : EIATTR_KPARAM_INFO
	.align		4
.L_12:
        /*0018*/ 	.byte	0x04, 0x17
        /*001a*/ 	.short	(.L_14 - .L_13)
.L_13:
        /*001c*/ 	.word	0x00000000
        /*0020*/ 	.short	0x000a
        /*0022*/ 	.short	0x0050
        /*0024*/ 	.byte	0x00, 0xf0, 0x11, 0x00


	//----- nvinfo : EIATTR_KPARAM_INFO
	.align		4
.L_14:
        /*0028*/ 	.byte	0x04, 0x17
        /*002a*/ 	.short	(.L_16 - .L_15)
.L_15:
        /*002c*/ 	.word	0x00000000
        /*0030*/ 	.short	0x0009
        /*0032*/ 	.short	0x0048
        /*0034*/ 	.byte	0x00, 0xf4, 0x21, 0x00


	//----- nvinfo : EIATTR_KPARAM_INFO
	.align		4
.L_16:
        /*0038*/ 	.byte	0x04, 0x17
        /*003a*/ 	.short	(.L_18 - .L_17)
.L_17:
        /*003c*/ 	.word	0x00000000
        /*0040*/ 	.short	0x0008
        /*0042*/ 	.short	0x0040
        /*0044*/ 	.byte	0x00, 0xf4, 0x21, 0x00


	//----- nvinfo : EIATTR_KPARAM_INFO
	.align		4
.L_18:
        /*0048*/ 	.byte	0x04, 0x17
        /*004a*/ 	.short	(.L_20 - .L_19)
.L_19:
        /*004c*/ 	.word	0x00000000
        /*0050*/ 	.short	0x0007
        /*0052*/ 	.short	0x0038
        /*0054*/ 	.byte	0x00, 0xf4, 0x21, 0x00


	//----- nvinfo : EIATTR_KPARAM_INFO
	.align		4
.L_20:
        /*0058*/ 	.byte	0x04, 0x17
        /*005a*/ 	.short	(.L_22 - .L_21)
.L_21:
        /*005c*/ 	.word	0x00000000
        /*0060*/ 	.short	0x0006
        /*0062*/ 	.short	0x0030
        /*0064*/ 	.byte	0x00, 0xf4, 0x21, 0x00


	//----- nvinfo : EIATTR_KPARAM_INFO
	.align		4
.L_22:
        /*0068*/ 	.byte	0x04, 0x17
        /*006a*/ 	.short	(.L_24 - .L_23)
.L_23:
        /*006c*/ 	.word	0x00000000
        /*0070*/ 	.short	0x0005
        /*0072*/ 	.short	0x0028
        /*0074*/ 	.byte	0x00, 0xf4, 0x21, 0x00


	//----- nvinfo : EIATTR_KPARAM_INFO
	.align		4
.L_24:
        /*0078*/ 	.byte	0x04, 0x17
        /*007a*/ 	.short	(.L_26 - .L_25)
.L_25:
        /*007c*/ 	.word	0x00000000
        /*0080*/ 	.short	0x0004
        /*0082*/ 	.short	0x0020
        /*0084*/ 	.byte	0x00, 0xf4, 0x21, 0x00


	//----- nvinfo : EIATTR_KPARAM_INFO
	.align		4
.L_26:
        /*0088*/ 	.byte	0x04, 0x17
        /*008a*/ 	.short	(.L_28 - .L_27)
.L_27:
        /*008c*/ 	.word	0x00000000
        /*0090*/ 	.short	0x0003
        /*0092*/ 	.short	0x0018
        /*0094*/ 	.byte	0x00, 0xf4, 0x21, 0x00


	//----- nvinfo : EIATTR_KPARAM_INFO
	.align		4
.L_28:
        /*0098*/ 	.byte	0x04, 0x17
        /*009a*/ 	.short	(.L_30 - .L_29)
.L_29:
        /*009c*/ 	.word	0x00000000
        /*00a0*/ 	.short	0x0002
        /*00a2*/ 	.short	0x0010
        /*00a4*/ 	.byte	0x00, 0xf4, 0x21, 0x00


	//----- nvinfo : EIATTR_KPARAM_INFO
	.align		4
.L_30:
        /*00a8*/ 	.byte	0x04, 0x17
        /*00aa*/ 	.short	(.L_32 - .L_31)
.L_31:
        /*00ac*/ 	.word	0x00000000
        /*00b0*/ 	.short	0x0001
        /*00b2*/ 	.short	0x0008
        /*00b4*/ 	.byte	0x00, 0xf4, 0x21, 0x00


	//----- nvinfo : EIATTR_KPARAM_INFO
	.align		4
.L_32:
        /*00b8*/ 	.byte	0x04, 0x17
        /*00ba*/ 	.short	(.L_34 - .L_33)
.L_33:
        /*00bc*/ 	.word	0x00000000
        /*00c0*/ 	.short	0x0000
        /*00c2*/ 	.short	0x0000
        /*00c4*/ 	.byte	0x00, 0xf4, 0x21, 0x00


	//----- nvinfo : EIATTR_SPARSE_MMA_MASK
	.align		4
.L_34:
        /*00c8*/ 	.byte	0x03, 0x50
        /*00ca*/ 	.short	0x0000


	//----- nvinfo : EIATTR_MAXREG_COUNT
	.align		4
        /*00cc*/ 	.byte	0x03, 0x1b
        /*00ce*/ 	.short	0x00ff


	//----- nvinfo : EIATTR_COOP_GROUP_MASK_REGIDS
	.align		4
        /*00d0*/ 	.byte	0x04, 0x29
        /*00d2*/ 	.short	(.L_36 - .L_35)


	//   ....[0]....
.L_35:
        /*00d4*/ 	.word	0xffffffff


	//   ....[1]....
        /*00d8*/ 	.word	0xffffffff


	//   ....[2]....
        /*00dc*/ 	.word	0xffffffff


	//   ....[3]....
        /*00e0*/ 	.word	0xffffffff


	//   ....[4]....
        /*00e4*/ 	.word	0xffffffff


	//   ....[5]....
        /*00e8*/ 	.word	0xffffffff


	//   ....[6]....
        /*00ec*/ 	.word	0xffffffff


	//   ....[7]....
        /*00f0*/ 	.word	0xffffffff


	//   ....[8]....
        /*00f4*/ 	.word	0xffffffff


	//   ....[9]....
        /*00f8*/ 	.word	0xffffffff


	//   ....[10]....
        /*00fc*/ 	.word	0xffffffff


	//   ....[11]....
        /*0100*/ 	.word	0xffffffff


	//   ....[12]....
        /*0104*/ 	.word	0xffffffff


	//   ....[13]....
        /*0108*/ 	.word	0xffffffff


	//   ....[14]....
        /*010c*/ 	.word	0xffffffff


	//----- nvinfo : EIATTR_COOP_GROUP_INSTR_OFFSETS
	.align		4
.L_36:
        /*0110*/ 	.byte	0x04, 0x28
        /*0112*/ 	.short	(.L_38 - .L_37)


	//   ....[0]....
.L_37:
        /*0114*/ 	.word	0x00000ac0


	//   ....[1]....
        /*0118*/ 	.word	0x00000cc0


	//   ....[2]....
        /*011c*/ 	.word	0x00000d70


	//   ....[3]....
        /*0120*/ 	.word	0x00000dd0


	//   ....[4]....
        /*0124*/ 	.word	0x00000e10


	//   ....[5]....
        /*0128*/ 	.word	0x00000ed0


	//   ....[6]....
        /*012c*/ 	.word	0x00000f50


	//   ....[7]....
        /*0130*/ 	.word	0x00000fa0


	//   ....[8]....
        /*0134*/ 	.word	0x00001030


	//   ....[9]....
        /*0138*/ 	.word	0x000010a0


	//   ....[10]....
        /*013c*/ 	.word	0x00001150


	//   ....[11]....
        /*0140*/ 	.word	0x00001180


	//   ....[12]....
        /*0144*/ 	.word	0x000011d0


	//   ....[13]....
        /*0148*/ 	.word	0x000012c0


	//   ....[14]....
        /*014c*/ 	.word	0x00001310


	//----- nvinfo : EIATTR_EXIT_INSTR_OFFSETS
	.align		4
.L_38:
        /*0150*/ 	.byte	0x04, 0x1c
        /*0152*/ 	.short	(.L_40 - .L_39)


	//   ....[0]....
.L_39:
        /*0154*/ 	.word	0x00001760


	//   ....[1]....
        /*0158*/ 	.word	0x000017b0


	//----- nvinfo : EIATTR_REQNTID
	.align		4
.L_40:
        /*015c*/ 	.byte	0x04, 0x10
        /*015e*/ 	.short	(.L_42 - .L_41)
.L_41:
        /*0160*/ 	.word	0x00000100
        /*0164*/ 	.word	0x00000001
        /*0168*/ 	.word	0x00000001


	//----- nvinfo : EIATTR_CBANK_PARAM_SIZE
	.align		4
.L_42:
        /*016c*/ 	.byte	0x03, 0x19
        /*016e*/ 	.short	0x0058


	//----- nvinfo : EIATTR_PARAM_CBANK
	.align		4
        /*0170*/ 	.byte	0x04, 0x0a
        /*0172*/ 	.short	(.L_44 - .L_43)
	.align		4
.L_43:
        /*0174*/ 	.word	index@(.nv.constant0.triton_red_fused_add_native_layer_norm_native_layer_norm_backward_12)
        /*0178*/ 	.short	0x0210
        /*017a*/ 	.short	0x0058


	//----- nvinfo : EIATTR_SW_WAR
	.align		4
.L_44:
        /*017c*/ 	.byte	0x04, 0x36
        /*017e*/ 	.short	(.L_46 - .L_45)
.L_45:
        /*0180*/ 	.word	0x00000008
.L_46:


//--------------------- .nv.callgraph             --------------------------
	.section	.nv.callgraph,"",@"SHT_CUDA_CALLGRAPH"
	.align	4
	.sectionentsize	8
	.align		4
        /*0000*/ 	.word	0x00000000
	.align		4
        /*0004*/ 	.word	0xffffffff
	.align		4
        /*0008*/ 	.word	0x00000000
	.align		4
        /*000c*/ 	.word	0xfffffffe
	.align		4
        /*0010*/ 	.word	0x00000000
	.align		4
        /*0014*/ 	.word	0xfffffffd
	.align		4
        /*0018*/ 	.word	0x00000000
	.align		4
        /*001c*/ 	.word	0xfffffffc


//--------------------- .nv.constant4             --------------------------
	.section	.nv.constant4,"a",@progbits
	.align	8
	.align		8
.nv.constant4:
        /*0000*/ 	.dword	_$_str


//--------------------- .text.triton_red_fused_add_native_layer_norm_native_layer_norm_backward_12 --------------------------
	.section	.text.triton_red_fused_add_native_layer_norm_native_layer_norm_backward_12,"ax",@progbits
	.sectionflags	@"SHF_BARRIERS=1"
	.align	128
        .global         triton_red_fused_add_native_layer_norm_native_layer_norm_backward_12
        .type           triton_red_fused_add_native_layer_norm_native_layer_norm_backward_12,@function
        .size           triton_red_fused_add_native_layer_norm_native_layer_norm_backward_12,(.L_x_1 - triton_red_fused_add_native_layer_norm_native_layer_norm_backward_12)
        .other          triton_red_fused_add_native_layer_norm_native_layer_norm_backward_12,@"STO_CUDA_ENTRY STV_DEFAULT"
triton_red_fused_add_native_layer_norm_native_layer_norm_backward_12:
.text.triton_red_fused_add_native_layer_norm_native_layer_norm_backward_12:
[----:B------:R-:W0:Y:S01]  /*0000*/  LDC R1, c[0x0][0x28] ;  /* 0x00000a00ff017b82 */ /* 0x000e220000000800 */
[----:B------:R-:W1:Y:S07]  /*0010*/  S2R R3, SR_TID.X ;  /* 0x0000000000037919 */ /* 0x000e6e0000002100 */
[----:B------:R-:W2:Y:S01]  /*0020*/  LDC.64 R6, c[0x0][0x218] ;  /* 0x00008600ff067b82 */ /* 0x000ea20000000a00 */
[----:B------:R-:W-:Y:S01]  /*0030*/  ULDC.64 UR6, c[0x0][0x208] ;  /* 0x0000820000067ab9 */ /* 0x000fe20000000a00 */
[----:B------:R-:W3:Y:S06]  /*0040*/  S2R R10, SR_CTAID.X ;  /* 0x00000000000a7919 */ /* 0x000eec0000002500 */
[----:B------:R-:W4:Y:S01]  /*0050*/  S2UR UR5, SR_CgaCtaId ;  /* 0x00000000000579c3 */ /* 0x000f220000008800 */
[----:B------:R-:W-:-:S07]  /*0060*/  UMOV UR4, 0x400 ;  /* 0x0000040000047882 */ /* 0x000fce0000000000 */
[----:B------:R-:W5:Y:S08]  /*0070*/  LDC.64 R20, c[0x0][0x228] ;  /* 0x00008a00ff147b82 */ /* 0x000f700000000a00 */
[----:B------:R-:W4:Y:S01]  /*0080*/  LDC.64 R26, c[0x0][0x210] ;  /* 0x00008400ff1a7b82 */ /* 0x000f220000000a00 */
[----:B-1----:R-:W-:Y:S02]  /*0090*/  LOP3.LUT R9, R3, 0x1, RZ, 0xc0, !PT ;  /* 0x0000000103097812 */ /* 0x002fe400078ec0ff */
[----:B------:R-:W-:Y:S01]  /*00a0*/  SHF.R.U32.HI R8, RZ, 0x1, R3 ;  /* 0x00000001ff087819 */ /* 0x000fe20000011603 */
[----:B---3--:R-:W-:-:S03]  /*00b0*/  IMAD.SHL.U32 R0, R10, 0x8, RZ ;  /* 0x000000080a007824 */ /* 0x008fc600078e00ff */
[----:B------:R-:W-:Y:S01]  /*00c0*/  SGXT.U32 R8, R8, 0x7 ;  /* 0x000000070808781a */ /* 0x000fe20000000000 */
[----:B------:R-:W-:-:S05]  /*00d0*/  IMAD R2, R9, 0x4, R0 ;  /* 0x0000000409027824 */ /* 0x000fca00078e0200 */
[----:B------:R-:W-:Y:S02]  /*00e0*/  SHF.R.S32.HI R5, RZ, 0x1f, R2 ;  /* 0x0000001fff057819 */ /* 0x000fe40000011402 */
[----:B------:R-:W-:Y:S02]  /*00f0*/  ISETP.GE.AND P0, PT, R2, 0x400, PT ;  /* 0x000004000200780c */ /* 0x000fe40003f06270 */
[----:B------:R-:W-:Y:S02]  /*0100*/  LEA.HI R5, R5, R2, RZ, 0x8 ;  /* 0x0000000205057211 */ /* 0x000fe400078f40ff */
[----:B------:R-:W-:Y:S02]  /*0110*/  ISETP.LT.U32.AND P0, PT, R8, 0x60, !P0 ;  /* 0x000000600800780c */ /* 0x000fe40004701070 */
[----:B------:R-:W-:Y:S02]  /*0120*/  LOP3.LUT R11, R5, 0xffffff00, RZ, 0xc0, !PT ;  /* 0xffffff00050b7812 */ /* 0x000fe400078ec0ff */
[----:B------:R-:W-:-:S03]  /*0130*/  SHF.R.S32.HI R5, RZ, 0x8, R5 ;  /* 0x00000008ff057819 */ /* 0x000fc60000011405 */
[----:B------:R-:W-:-:S04]  /*0140*/  IMAD.IADD R11, R2, 0x1, -R11 ;  /* 0x00000001020b7824 */ /* 0x000fc800078e0a0b */
[----:B------:R-:W-:-:S04]  /*0150*/  IMAD R2, R8, 0x100, R11 ;  /* 0x0000010008027824 */ /* 0x000fc800078e020b */
[----:B------:R-:W-:-:S04]  /*0160*/  IMAD R5, R5, 0x6000, R2 ;  /* 0x0000600005057824 */ /* 0x000fc800078e0202 */
[----:B--2---:R-:W-:Y:S01]  /*0170*/  IMAD.WIDE R12, R5, 0x4, R6 ;  /* 0x00000004050c7825 */ /* 0x004fe200078e0206 */
[----:B------:R-:W-:Y:S02]  /*0180*/  CS2R R4, SRZ ;  /* 0x0000000000047805 */ /* 0x000fe4000001ff00 */
[----:B------:R-:W-:-:S06]  /*0190*/  CS2R R6, SRZ ;  /* 0x0000000000067805 */ /* 0x000fcc000001ff00 */
[----:B------:R1:W2:Y:S01]  /*01a0*/  @P0 LDG.E.EF.128 R4, desc[UR6][R12.64] ;  /* 0x000000060c040981 */ /* 0x0002a2000c0e1d00 */
[----:B------:R-:W-:Y:S01]  /*01b0*/  SHF.R.U32.HI R11, RZ, 0x5, R3 ;  /* 0x00000005ff0b7819 */ /* 0x000fe20000011603 */
[----:B----4-:R-:W-:Y:S01]  /*01c0*/  UPRMT UR4, UR5, 0x654, UR4 ;  /* 0x0000065405047896 */ /* 0x010fe20008000004 */
[----:B------:R-:W-:Y:S02]  /*01d0*/  SHF.R.S32.HI R10, RZ, 0x1c, R10 ;  /* 0x0000001cff0a7819 */ /* 0x000fe4000001140a */
[----:B------:R-:W-:-:S04]  /*01e0*/  SGXT.U32 R11, R11, 0x3 ;  /* 0x000000030b0b781a */ /* 0x000fc80000000000 */
[----:B------:R-:W-:-:S04]  /*01f0*/  LOP3.LUT R2, R0, R11, RZ, 0xfc, !PT ;  /* 0x0000000b00027212 */ /* 0x000fc800078efcff */
[----:B------:R-:W-:-:S04]  /*0200*/  SHF.R.S32.HI R11, RZ, 0x1f, R2 ;  /* 0x0000001fff0b7819 */ /* 0x000fc80000011402 */
[----:B------:R-:W-:-:S04]  /*0210*/  LEA.HI R11, R11, R2, RZ, 0x4 ;  /* 0x000000020b0b7211 */ /* 0x000fc800078f20ff */
[----:B------:R-:W-:Y:S02]  /*0220*/  SHF.R.S32.HI R14, RZ, 0x4, R11 ;  /* 0x00000004ff0e7819 */ /* 0x000fe4000001140b */
[----:B------:R-:W-:Y:S02]  /*0230*/  LOP3.LUT R11, R11, 0xfff0, RZ, 0xc0, !PT ;  /* 0x0000fff00b0b7812 */ /* 0x000fe400078ec0ff */
[----:B------:R-:W-:-:S03]  /*0240*/  LEA.HI R15, R14, R14, RZ, 0x4 ;  /* 0x0000000e0e0f7211 */ /* 0x000fc600078f20ff */
[----:B------:R-:W-:Y:S01]  /*0250*/  IMAD.IADD R11, R2, 0x1, -R11 ;  /* 0x00000001020b7824 */ /* 0x000fe200078e0a0b */
[----:B------:R-:W-:-:S04]  /*0260*/  LOP3.LUT R15, R15, 0xfff0, RZ, 0xc0, !PT ;  /* 0x0000fff00f0f7812 */ /* 0x000fc800078ec0ff */
[----:B-1----:R-:W-:Y:S01]  /*0270*/  PRMT R13, R11, 0x8880, RZ ;  /* 0x000088800b0d7816 */ /* 0x002fe200000000ff */
[----:B------:R-:W-:-:S03]  /*0280*/  IMAD.IADD R12, R14, 0x1, -R15 ;  /* 0x000000010e0c7824 */ /* 0x000fc600078e0a0f */
[----:B------:R-:W-:Y:S02]  /*0290*/  PRMT R13, R13, 0x7710, RZ ;  /* 0x000077100d0d7816 */ /* 0x000fe400000000ff */
[----:B------:R-:W-:Y:S02]  /*02a0*/  PRMT R14, R12, 0x8880, RZ ;  /* 0x000088800c0e7816 */ /* 0x000fe400000000ff */
[----:B------:R-:W-:Y:S02]  /*02b0*/  SHF.R.U32.HI R13, RZ, 0xc, R13 ;  /* 0x0000000cff0d7819 */ /* 0x000fe4000001160d */
[----:B------:R-:W-:-:S04]  /*02c0*/  PRMT R14, R14, 0x7710, RZ ;  /* 0x000077100e0e7816 */ /* 0x000fc800000000ff */
[----:B------:R-:W-:Y:S02]  /*02d0*/  SHF.R.U32.HI R15, RZ, 0xc, R14 ;  /* 0x0000000cff0f7819 */ /* 0x000fe4000001160e */
[----:B------:R-:W-:Y:S02]  /*02e0*/  LOP3.LUT R14, R13, 0x7, RZ, 0xc0, !PT ;  /* 0x000000070d0e7812 */ /* 0x000fe400078ec0ff */
[----:B------:R-:W-:-:S03]  /*02f0*/  LOP3.LUT R15, R15, 0x7, RZ, 0xc0, !PT ;  /* 0x000000070f0f7812 */ /* 0x000fc600078ec0ff */
[----:B------:R-:W-:Y:S02]  /*0300*/  IMAD.IADD R14, R11, 0x1, R14 ;  /* 0x000000010b0e7824 */ /* 0x000fe400078e020e */
[----:B------:R-:W-:-:S03]  /*0310*/  IMAD.IADD R15, R12, 0x1, R15 ;  /* 0x000000010c0f7824 */ /* 0x000fc600078e020f */
[C---:B------:R-:W-:Y:S02]  /*0320*/  LOP3.LUT R13, R14.reuse, 0xf8, RZ, 0xc0, !PT ;  /* 0x000000f80e0d7812 */ /* 0x040fe400078ec0ff */
[C---:B------:R-:W-:Y:S02]  /*0330*/  LOP3.LUT R16, R15.reuse, 0xf8, RZ, 0xc0, !PT ;  /* 0x000000f80f107812 */ /* 0x040fe400078ec0ff */
[----:B------:R-:W-:Y:S01]  /*0340*/  PRMT R14, R14, 0x8880, RZ ;  /* 0x000088800e0e7816 */ /* 0x000fe200000000ff */
[----:B------:R-:W-:Y:S01]  /*0350*/  IMAD.MOV R17, RZ, RZ, -R13 ;  /* 0x000000ffff117224 */ /* 0x000fe200078e0a0d */
[----:B------:R-:W-:Y:S01]  /*0360*/  PRMT R15, R15, 0x8880, RZ ;  /* 0x000088800f0f7816 */ /* 0x000fe200000000ff */
[----:B------:R-:W-:Y:S01]  /*0370*/  IMAD.MOV R18, RZ, RZ, -R16 ;  /* 0x000000ffff127224 */ /* 0x000fe200078e0a10 */
[----:B------:R-:W-:Y:S02]  /*0380*/  PRMT R13, R14, 0x7710, RZ ;  /* 0x000077100e0d7816 */ /* 0x000fe400000000ff */
[----:B------:R-:W-:Y:S01]  /*0390*/  PRMT R16, R17, 0x7710, RZ ;  /* 0x0000771011107816 */ /* 0x000fe200000000ff */
[----:B------:R-:W-:Y:S01]  /*03a0*/  IMAD.SHL.U32 R17, R3, 0x4, RZ ;  /* 0x0000000403117824 */ /* 0x000fe200078e00ff */
[----:B------:R-:W-:-:S02]  /*03b0*/  PRMT R14, R15, 0x7710, RZ ;  /* 0x000077100f0e7816 */ /* 0x000fc400000000ff */
[----:B------:R-:W-:Y:S01]  /*03c0*/  PRMT R15, R18, 0x7710, RZ ;  /* 0x00007710120f7816 */ /* 0x000fe200000000ff */
[----:B------:R-:W-:Y:S01]  /*03d0*/  IMAD.IADD R11, R11, 0x1, R16 ;  /* 0x000000010b0b7824 */ /* 0x000fe200078e0210 */
[----:B------:R-:W-:Y:S02]  /*03e0*/  SHF.R.U32.HI R13, RZ, 0x3, R13 ;  /* 0x00000003ff0d7819 */ /* 0x000fe4000001160d */
[----:B------:R-:W-:Y:S01]  /*03f0*/  SHF.R.U32.HI R14, RZ, 0x3, R14 ;  /* 0x00000003ff0e7819 */ /* 0x000fe2000001160e */
[----:B------:R-:W-:Y:S01]  /*0400*/  IMAD.IADD R12, R12, 0x1, R15 ;  /* 0x000000010c0c7824 */ /* 0x000fe200078e020f */
[----:B------:R-:W-:Y:S02]  /*0410*/  LOP3.LUT R13, R13, 0xffff, RZ, 0xc0, !PT ;  /* 0x0000ffff0d0d7812 */ /* 0x000fe400078ec0ff */
[----:B------:R-:W-:Y:S02]  /*0420*/  LOP3.LUT R11, R11, 0xffff, RZ, 0xc0, !PT ;  /* 0x0000ffff0b0b7812 */ /* 0x000fe400078ec0ff */
[----:B------:R-:W-:-:S02]  /*0430*/  LOP3.LUT R14, R14, 0xffff, RZ, 0xc0, !PT ;  /* 0x0000ffff0e0e7812 */ /* 0x000fc400078ec0ff */
[----:B------:R-:W-:Y:S02]  /*0440*/  LOP3.LUT R12, R12, 0xffff, RZ, 0xc0, !PT ;  /* 0x0000ffff0c0c7812 */ /* 0x000fe400078ec0ff */
[----:B------:R-:W-:Y:S02]  /*0450*/  PRMT R15, R13, 0x8880, RZ ;  /* 0x000088800d0f7816 */ /* 0x000fe400000000ff */
[----:B------:R-:W-:Y:S02]  /*0460*/  PRMT R13, R11, 0x8880, RZ ;  /* 0x000088800b0d7816 */ /* 0x000fe400000000ff */
[----:B------:R-:W-:Y:S01]  /*0470*/  PRMT R11, R14, 0x8880, RZ ;  /* 0x000088800e0b7816 */ /* 0x000fe200000000ff */
[----:B------:R-:W-:Y:S01]  /*0480*/  IMAD.MOV.U32 R14, RZ, RZ, R15 ;  /* 0x000000ffff0e7224 */ /* 0x000fe200078e000f */
[----:B------:R-:W-:Y:S02]  /*0490*/  PRMT R12, R12, 0x8880, RZ ;  /* 0x000088800c0c7816 */ /* 0x000fe400000000ff */
[----:B------:R-:W-:Y:S01]  /*04a0*/  LOP3.LUT R17, R17, 0x7c, RZ, 0xc0, !PT ;  /* 0x0000007c11117812 */ /* 0x000fe200078ec0ff */
[----:B------:R-:W-:Y:S01]  /*04b0*/  IMAD R16, R11, 0x2, R14 ;  /* 0x000000020b107824 */ /* 0x000fe200078e020e */
[----:B------:R-:W-:Y:S01]  /*04c0*/  SGXT R11, R10, 0x1 ;  /* 0x000000010a0b781a */ /* 0x000fe20000000200 */
[----:B------:R-:W-:Y:S01]  /*04d0*/  IMAD R12, R12, 0x8, R13 ;  /* 0x000000080c0c7824 */ /* 0x000fe200078e020d */
[----:B------:R-:W1:Y:S01]  /*04e0*/  LDC.64 R14, c[0x0][0x230] ;  /* 0x00008c00ff0e7b82 */ /* 0x000e620000000a00 */
[----:B------:R-:W-:Y:S01]  /*04f0*/  IMAD.SHL.U32 R13, R9, 0x200, RZ ;  /* 0x00000200090d7824 */ /* 0x000fe200078e00ff */
[----:B------:R-:W-:Y:S01]  /*0500*/  LEA.HI R11, R11, R2, RZ, 0x8 ;  /* 0x000000020b0b7211 */ /* 0x000fe200078f40ff */
[----:B------:R-:W-:Y:S01]  /*0510*/  IMAD R12, R12, 0x60, RZ ;  /* 0x000000600c0c7824 */ /* 0x000fe200078e02ff */
[----:B------:R-:W-:-:S02]  /*0520*/  LEA R9, R9, UR4, 0x6 ;  /* 0x0000000409097c11 */ /* 0x000fc4000f8e30ff */
[C---:B------:R-:W-:Y:S02]  /*0530*/  LOP3.LUT R8, R13.reuse, R8, RZ, 0xfc, !PT ;  /* 0x000000080d087212 */ /* 0x040fe400078efcff */
[----:B------:R-:W-:Y:S02]  /*0540*/  LEA.HI R13, R13, UR4, RZ, 0x1d ;  /* 0x000000040d0d7c11 */ /* 0x000fe4000f8fe8ff */
[----:B------:R-:W-:Y:S01]  /*0550*/  SHF.R.U32.HI R10, RZ, 0x8, R11 ;  /* 0x00000008ff0a7819 */ /* 0x000fe2000001160b */
[----:B------:R-:W-:Y:S01]  /*0560*/  IMAD R11, R16, 0x1800, RZ ;  /* 0x00001800100b7824 */ /* 0x000fe200078e02ff */
[----:B------:R-:W-:Y:S01]  /*0570*/  ISETP.GE.U32.AND P2, PT, R17, 0x60, PT ;  /* 0x000000601100780c */ /* 0x000fe20003f46070 */
[C---:B------:R-:W-:Y:S02]  /*0580*/  IMAD R29, R8.reuse, 0x4, R9 ;  /* 0x00000004081d7824 */ /* 0x040fe400078e0209 */
[----:B------:R-:W-:Y:S01]  /*0590*/  IMAD R18, R8, 0x4, R13 ;  /* 0x0000000408127824 */ /* 0x000fe200078e020d */
[----:B------:R-:W-:Y:S01]  /*05a0*/  ISETP.LT.AND P1, PT, R2, 0x400, !P2 ;  /* 0x000004000200780c */ /* 0x000fe20005721270 */
[----:B------:R-:W-:Y:S01]  /*05b0*/  IMAD R10, R10, 0x6000, R17 ;  /* 0x000060000a0a7824 */ /* 0x000fe200078e0211 */
[----:B------:R-:W-:-:S04]  /*05c0*/  CS2R R8, SRZ ;  /* 0x0000000000087805 */ /* 0x000fc8000001ff00 */
[----:B------:R-:W-:Y:S02]  /*05d0*/  IADD3 R11, R10, R12, R11 ;  /* 0x0000000c0a0b7210 */ /* 0x000fe40007ffe00b */
[----:B------:R-:W3:Y:S03]  /*05e0*/  LDC.64 R12, c[0x0][0x220] ;  /* 0x00008800ff0c7b82 */ /* 0x000ee60000000a00 */
[----:B-----5:R-:W-:Y:S01]  /*05f0*/  IMAD.WIDE R20, R11, 0x4, R20 ;  /* 0x000000040b147825 */ /* 0x020fe200078e0214 */
[----:B------:R-:W-:-:S03]  /*0600*/  CS2R R10, SRZ ;  /* 0x00000000000a7805 */ /* 0x000fc6000001ff00 */
[----:B------:R-:W-:-:S04]  /*0610*/  IMAD R2, R2, 0x60, R17 ;  /* 0x0000006002027824 */ /* 0x000fc800078e0211 */
[----:B0-----:R-:W-:Y:S01]  /*0620*/  IMAD.WIDE R26, R2, 0x4, R26 ;  /* 0x00000004021a7825 */ /* 0x001fe200078e021a */
[----:B--2---:R-:W-:Y:S02]  /*0630*/  SEL R16, R4, RZ, P0 ;  /* 0x000000ff04107207 */ /* 0x004fe40000000000 */
[----:B------:R-:W-:Y:S02]  /*0640*/  SEL R23, R5, RZ, P0 ;  /* 0x000000ff05177207 */ /* 0x000fe40000000000 */
[----:B------:R-:W-:Y:S02]  /*0650*/  CS2R R4, SRZ ;  /* 0x0000000000047805 */ /* 0x000fe4000001ff00 */
[----:B------:R-:W-:Y:S01]  /*0660*/  SEL R19, R6, RZ, P0 ;  /* 0x000000ff06137207 */ /* 0x000fe20000000000 */
[----:B------:R-:W-:Y:S01]  /*0670*/  STS [R29], R16 ;  /* 0x000000101d007388 */ /* 0x000fe20000000800 */
[----:B------:R-:W-:Y:S02]  /*0680*/  SEL R25, R7, RZ, P0 ;  /* 0x000000ff07197207 */ /* 0x000fe40000000000 */
[----:B------:R-:W-:Y:S01]  /*0690*/  CS2R R6, SRZ ;  /* 0x0000000000067805 */ /* 0x000fe2000001ff00 */
[----:B------:R1:W-:Y:S04]  /*06a0*/  STS [R18+0x210], R23 ;  /* 0x0002101712007388 */ /* 0x0003e80000000800 */
[----:B------:R-:W-:Y:S04]  /*06b0*/  STS [R18+0x420], R19 ;  /* 0x0004201312007388 */ /* 0x000fe80000000800 */
[----:B------:R0:W-:Y:S01]  /*06c0*/  STS [R18+0x630], R25 ;  /* 0x0006301912007388 */ /* 0x0001e20000000800 */
[----:B-1----:R-:W-:Y:S01]  /*06d0*/  IMAD.WIDE.U32 R22, R17, 0x4, R14 ;  /* 0x0000000411167825 */ /* 0x002fe200078e000e */
[----:B------:R-:W-:Y:S01]  /*06e0*/  BAR.SYNC.DEFER_BLOCKING 0x0 ;  /* 0x0000000000007b1d */ /* 0x000fe20000010000 */
[----:B------:R-:W-:-:S02]  /*06f0*/  CS2R R14, SRZ ;  /* 0x00000000000e7805 */ /* 0x000fc4000001ff00 */
[----:B---3--:R-:W-:Y:S01]  /*0700*/  IMAD.WIDE.U32 R28, R17, 0x4, R12 ;  /* 0x00000004111c7825 */ /* 0x008fe200078e000c */
[----:B------:R-:W-:Y:S02]  /*0710*/  CS2R R12, SRZ ;  /* 0x00000000000c7805 */ /* 0x000fe4000001ff00 */
[----:B------:R-:W-:Y:S02]  /*0720*/  CS2R R16, SRZ ;  /* 0x0000000000107805 */ /* 0x000fe4000001ff00 */
[----:B0-----:R-:W-:Y:S01]  /*0730*/  CS2R R18, SRZ ;  /* 0x0000000000127805 */ /* 0x001fe2000001ff00 */
[----:B------:R-:W2:Y:S04]  /*0740*/  @!P2 LDG.E.EL.128 R8, desc[UR6][R22.64] ;  /* 0x000000061608a981 */ /* 0x000ea8000c2e1d00 */
[----:B------:R0:W3:Y:S04]  /*0750*/  @P1 LDG.E.EF.128 R4, desc[UR6][R20.64] ;  /* 0x0000000614041981 */ /* 0x0000e8000c0e1d00 */
[----:B------:R1:W4:Y:S04]  /*0760*/  @!P2 LDG.E.EL.128 R12, desc[UR6][R28.64] ;  /* 0x000000061c0ca981 */ /* 0x000328000c2e1d00 */
[----:B------:R-:W5:Y:S01]  /*0770*/  @P1 LDG.E.EF.128 R16, desc[UR6][R26.64] ;  /* 0x000000061a101981 */ /* 0x000f62000c0e1d00 */
[----:B0-----:R-:W-:Y:S01]  /*0780*/  SHF.R.U32.HI R20, RZ, 0x1, R3 ;  /* 0x00000001ff147819 */ /* 0x001fe20000011603 */
[----:B------:R-:W-:-:S03]  /*0790*/  IMAD.SHL.U32 R3, R3, 0x10, RZ ;  /* 0x0000001003037824 */ /* 0x000fc600078e00ff */
[----:B------:R-:W-:Y:S02]  /*07a0*/  LOP3.LUT R20, R20, 0x70, RZ, 0xc0, !PT ;  /* 0x0000007014147812 */ /* 0x000fe400078ec0ff */
[----:B------:R-:W-:-:S04]  /*07b0*/  LOP3.LUT R3, R3, 0xff0, RZ, 0xc0, !PT ;  /* 0x00000ff003037812 */ /* 0x000fc800078ec0ff */
[----:B------:R-:W-:Y:S02]  /*07c0*/  IADD3 R20, R3, UR4, R20 ;  /* 0x0000000403147c10 */ /* 0x000fe4000fffe014 */
[----:B--2---:R-:W-:Y:S02]  /*07d0*/  SEL R9, R9, RZ, !P2 ;  /* 0x000000ff09097207 */ /* 0x004fe40005000000 */
[----:B------:R-:W-:Y:S02]  /*07e0*/  SEL R10, R10, RZ, !P2 ;  /* 0x000000ff0a0a7207 */ /* 0x000fe40005000000 */
[----:B---3--:R-:W-:Y:S02]  /*07f0*/  SEL R22, R5, RZ, P1 ;  /* 0x000000ff05167207 */ /* 0x008fe40000800000 */
[----:B------:R-:W-:Y:S02]  /*0800*/  SEL R25, R6, RZ, P1 ;  /* 0x000000ff06197207 */ /* 0x000fe40000800000 */
[----:B------:R-:W-:Y:S01]  /*0810*/  SEL R21, R8, RZ, !P2 ;  /* 0x000000ff08157207 */ /* 0x000fe20005000000 */
[----:B------:R-:W-:Y:S01]  /*0820*/  FADD R5, R22, R9 ;  /* 0x0000000916057221 */ /* 0x000fe20000000000 */
[----:B------:R-:W-:Y:S01]  /*0830*/  FSEL R9, RZ, 3, !P1 ;  /* 0x40400000ff097808 */ /* 0x000fe20004800000 */
[----:B------:R-:W-:Y:S01]  /*0840*/  FADD R6, R25, R10 ;  /* 0x0000000a19067221 */ /* 0x000fe20000000000 */
[----:B------:R-:W-:-:S02]  /*0850*/  FSEL R8, RZ, 2, !P1 ;  /* 0x40000000ff087808 */ /* 0x000fc40004800000 */
[C---:B------:R-:W-:Y:S01]  /*0860*/  FSETP.GEU.AND P3, PT, R9.reuse, 1.175494350822287508e-38, PT ;  /* 0x008000000900780b */ /* 0x040fe20003f6e000 */
[----:B------:R-:W-:Y:S01]  /*0870*/  FMUL R10, R9, 16777216 ;  /* 0x4b800000090a7820 */ /* 0x000fe20000400000 */
[----:B------:R-:W-:Y:S01]  /*0880*/  SEL R4, R4, RZ, P1 ;  /* 0x000000ff04047207 */ /* 0x000fe20000800000 */
[C---:B------:R-:W-:Y:S01]  /*0890*/  FMUL R3, R8.reuse, 16777216 ;  /* 0x4b80000008037820 */ /* 0x040fe20000400000 */
[----:B------:R-:W-:Y:S02]  /*08a0*/  FSETP.GEU.AND P0, PT, R8, 1.175494350822287508e-38, PT ;  /* 0x008000000800780b */ /* 0x000fe40003f0e000 */
[----:B-1----:R-:W-:Y:S01]  /*08b0*/  FSEL R29, R10, R9, !P3 ;  /* 0x000000090a1d7208 */ /* 0x002fe20005800000 */
[----:B------:R-:W-:Y:S01]  /*08c0*/  FADD R4, R4, R21 ;  /* 0x0000001504047221 */ /* 0x000fe20000000000 */
[----:B----4-:R-:W-:Y:S01]  /*08d0*/  SEL R25, R12, RZ, !P2 ;  /* 0x000000ff0c197207 */ /* 0x010fe20005000000 */
[----:B------:R-:W0:Y:S01]  /*08e0*/  LDS.128 R20, [R20] ;  /* 0x0000000014147984 */ /* 0x000e220000000c00 */
[----:B------:R-:W-:Y:S01]  /*08f0*/  FSEL R10, RZ, 1, !P1 ;  /* 0x3f800000ff0a7808 */ /* 0x000fe20004800000 */
[----:B------:R-:W1:Y:S01]  /*0900*/  MUFU.RCP R12, R29 ;  /* 0x0000001d000c7308 */ /* 0x000e620000001000 */
[----:B------:R-:W-:-:S02]  /*0910*/  FSEL R28, R3, R8, !P0 ;  /* 0x00000008031c7208 */ /* 0x000fc40004000000 */
[----:B------:R-:W-:Y:S02]  /*0920*/  SEL R13, R13, RZ, !P2 ;  /* 0x000000ff0d0d7207 */ /* 0x000fe40005000000 */
[----:B-----5:R-:W-:Y:S01]  /*0930*/  SEL R24, R17, RZ, P1 ;  /* 0x000000ff11187207 */ /* 0x020fe20000800000 */
[----:B------:R-:W-:Y:S01]  /*0940*/  FMUL R17, R10, 16777216 ;  /* 0x4b8000000a117820 */ /* 0x000fe20000400000 */
[----:B------:R-:W-:Y:S01]  /*0950*/  SEL R16, R16, RZ, P1 ;  /* 0x000000ff10107207 */ /* 0x000fe20000800000 */
[----:B------:R-:W2:Y:S01]  /*0960*/  MUFU.RCP R3, R28 ;  /* 0x0000001c00037308 */ /* 0x000ea20000001000 */
[----:B------:R-:W-:Y:S01]  /*0970*/  SEL R18, R18, RZ, P1 ;  /* 0x000000ff12127207 */ /* 0x000fe20000800000 */
[----:B------:R-:W-:Y:S01]  /*0980*/  FADD R24, R24, R13 ;  /* 0x0000000d18187221 */ /* 0x000fe20000000000 */
[CC--:B------:R-:W-:Y:S01]  /*0990*/  FSEL R13, R17.reuse, R10.reuse, !P3 ;  /* 0x0000000a110d7208 */ /* 0x0c0fe20005800000 */
[----:B------:R-:W-:Y:S01]  /*09a0*/  FADD R25, R16, R25 ;  /* 0x0000001910197221 */ /* 0x000fe20000000000 */
[----:B------:R-:W-:-:S02]  /*09b0*/  FSEL R16, R17, R10, !P0 ;  /* 0x0000000a11107208 */ /* 0x000fc40004000000 */
[----:B------:R-:W-:Y:S01]  /*09c0*/  SEL R19, R19, RZ, P1 ;  /* 0x000000ff13137207 */ /* 0x000fe20000800000 */
[----:B-1----:R-:W-:Y:S01]  /*09d0*/  FMUL R12, R12, R13 ;  /* 0x0000000d0c0c7220 */ /* 0x002fe20000400000 */
[----:B------:R-:W-:Y:S02]  /*09e0*/  FSEL R13, RZ, 4, !P1 ;  /* 0x40800000ff0d7808 */ /* 0x000fe40004800000 */
[----:B------:R-:W-:Y:S02]  /*09f0*/  SEL R11, R11, RZ, !P2 ;  /* 0x000000ff0b0b7207 */ /* 0x000fe40005000000 */
[----:B------:R-:W-:Y:S01]  /*0a00*/  FSETP.GEU.AND P0, PT, R13, 1.175494350822287508e-38, PT ;  /* 0x008000000d00780b */ /* 0x000fe20003f0e000 */
[----:B--2---:R-:W-:Y:S01]  /*0a10*/  FMUL R3, R3, R16 ;  /* 0x0000001003037220 */ /* 0x004fe20000400000 */
[----:B------:R-:W-:Y:S02]  /*0a20*/  FMUL R16, R13, 16777216 ;  /* 0x4b8000000d107820 */ /* 0x000fe40000400000 */
[----:B------:R-:W-:-:S02]  /*0a30*/  FSEL R17, R17, R10, !P0 ;  /* 0x0000000a11117208 */ /* 0x000fc40004000000 */
[----:B------:R-:W-:Y:S02]  /*0a40*/  FSETP.NEU.AND P4, PT, R9, RZ, PT ;  /* 0x000000ff0900720b */ /* 0x000fe40003f8d000 */
[----:B------:R-:W-:Y:S02]  /*0a50*/  FSEL R28, R16, R13, !P0 ;  /* 0x0000000d101c7208 */ /* 0x000fe40004000000 */
[----:B------:R-:W-:Y:S02]  /*0a60*/  FSETP.NEU.AND P0, PT, R8, RZ, PT ;  /* 0x000000ff0800720b */ /* 0x000fe40003f0d000 */
[----:B------:R1:W2:Y:S01]  /*0a70*/  MUFU.RCP R16, R28 ;  /* 0x0000001c00107308 */ /* 0x0002a20000001000 */
[----:B------:R-:W-:Y:S02]  /*0a80*/  FSEL R12, R12, RZ, P4 ;  /* 0x000000ff0c0c7208 */ /* 0x000fe40002000000 */
[----:B------:R-:W-:Y:S01]  /*0a90*/  FSEL R3, R3, RZ, P0 ;  /* 0x000000ff03037208 */ /* 0x000fe20000000000 */
[----:B0-----:R-:W-:Y:S01]  /*0aa0*/  FADD R25, R20, R25 ;  /* 0x0000001914197221 */ /* 0x001fe20000000000 */
[----:B------:R-:W-:Y:S01]  /*0ab0*/  FADD R24, R21, R24 ;  /* 0x0000001815187221 */ /* 0x000fe20000000000 */
[----:B------:R-:W0:Y:S01]  /*0ac0*/  SHFL.BFLY PT, R20, R13, 0x10, 0x1f ;  /* 0x0e001f000d147f89 */ /* 0x000e2200000e0000 */
[----:B------:R-:W-:Y:S01]  /*0ad0*/  FSETP.NEU.AND P3, PT, R13, RZ, PT ;  /* 0x000000ff0d00720b */ /* 0x000fe20003f6d000 */
[----:B------:R-:W-:Y:S01]  /*0ae0*/  FADD R4, R4, R25 ;  /* 0x0000001904047221 */ /* 0x000fe20000000000 */
[----:B------:R-:W-:Y:S01]  /*0af0*/  FADD R5, R5, R24 ;  /* 0x0000001805057221 */ /* 0x000fe20000000000 */
[----:B------:R-:W-:Y:S01]  /*0b00*/  SEL R24, R15, RZ, !P2 ;  /* 0x000000ff0f187207 */ /* 0x000fe20005000000 */
[----:B------:R-:W3:Y:S01]  /*0b10*/  S2R R25, SR_TID.X ;  /* 0x0000000000197919 */ /* 0x000ee20000002100 */
[----:B-1----:R-:W-:Y:S01]  /*0b20*/  SEL R28, R7, RZ, P1 ;  /* 0x000000ff071c7207 */ /* 0x002fe20000800000 */
[----:B--2---:R-:W-:Y:S01]  /*0b30*/  FMUL R16, R16, R17 ;  /* 0x0000001110107220 */ /* 0x004fe20000400000 */
[----:B------:R-:W-:-:S02]  /*0b40*/  SEL R17, R14, RZ, !P2 ;  /* 0x000000ff0e117207 */ /* 0x000fc40005000000 */
[----:B------:R-:W-:Y:S01]  /*0b50*/  FSEL R14, R4, RZ, P1 ;  /* 0x000000ff040e7208 */ /* 0x000fe20000800000 */
[----:B------:R-:W-:Y:S01]  /*0b60*/  FADD R7, R28, R11 ;  /* 0x0000000b1c077221 */ /* 0x000fe20000000000 */
[----:B------:R-:W-:Y:S01]  /*0b70*/  FSEL R16, R16, RZ, P3 ;  /* 0x000000ff10107208 */ /* 0x000fe20001800000 */
[----:B------:R-:W-:Y:S01]  /*0b80*/  FADD R15, R18, R17 ;  /* 0x00000011120f7221 */ /* 0x000fe20000000000 */
[----:B------:R-:W-:Y:S01]  /*0b90*/  FSEL R17, R5, RZ, P1 ;  /* 0x000000ff05117208 */ /* 0x000fe20000800000 */
[----:B------:R-:W-:Y:S02]  /*0ba0*/  FADD R18, R19, R24 ;  /* 0x0000001813127221 */ /* 0x000fe40000000000 */
[----:B------:R-:W-:Y:S02]  /*0bb0*/  FADD R15, R22, R15 ;  /* 0x0000000f160f7221 */ /* 0x000fe40000000000 */
[----:B------:R-:W-:Y:S01]  /*0bc0*/  FADD R17, -R14, R17 ;  /* 0x000000110e117221 */ /* 0x000fe20000000100 */
[----:B------:R-:W-:Y:S01]  /*0bd0*/  FADD R18, R23, R18 ;  /* 0x0000001217127221 */ /* 0x000fe20000000000 */
[----:B------:R-:W-:-:S02]  /*0be0*/  FADD R6, R6, R15 ;  /* 0x0000000f06067221 */ /* 0x000fc40000000000 */
[C---:B------:R-:W-:Y:S01]  /*0bf0*/  FMUL R11, R17.reuse, R17 ;  /* 0x00000011110b7220 */ /* 0x040fe20000400000 */
[----:B------:R-:W-:Y:S01]  /*0c00*/  FFMA R17, R17, R3, R14 ;  /* 0x0000000311117223 */ /* 0x000fe2000000000e */
[----:B------:R-:W-:Y:S01]  /*0c10*/  FADD R7, R7, R18 ;  /* 0x0000001207077221 */ /* 0x000fe20000000000 */
[----:B------:R-:W-:Y:S01]  /*0c20*/  FSEL R22, R6, RZ, P1 ;  /* 0x000000ff06167208 */ /* 0x000fe20000800000 */
[----:B------:R-:W-:Y:S01]  /*0c30*/  FMUL R14, R10, R11 ;  /* 0x0000000b0a0e7220 */ /* 0x000fe20000400000 */
[----:B0-----:R-:W-:Y:S02]  /*0c40*/  FADD R10, R13, R20 ;  /* 0x000000140d0a7221 */ /* 0x001fe40000000000 */
[----:B------:R-:W-:Y:S01]  /*0c50*/  @P1 STG.E.128 desc[UR6][R26.64], R4 ;  /* 0x000000041a001986 */ /* 0x000fe2000c101d06 */
[--C-:B------:R-:W-:Y:S01]  /*0c60*/  FADD R18, R22, -R17.reuse ;  /* 0x8000001116127221 */ /* 0x100fe20000000000 */
[----:B------:R-:W-:Y:S01]  /*0c70*/  FSEL R22, R7, RZ, P1 ;  /* 0x000000ff07167208 */ /* 0x000fe20000800000 */
[C---:B------:R-:W-:Y:S01]  /*0c80*/  FMUL R21, R10.reuse, 0.25 ;  /* 0x3e8000000a157820 */ /* 0x040fe20000400000 */
[----:B------:R-:W-:Y:S01]  /*0c90*/  FSETP.GEU.AND P4, PT, |R10|, 1.175494350822287508e-38, PT ;  /* 0x008000000a00780b */ /* 0x000fe20003f8e200 */
[----:B------:R-:W-:Y:S01]  /*0ca0*/  FFMA R17, R18, R12, R17 ;  /* 0x0000000c12117223 */ /* 0x000fe20000000011 */
[----:B------:R-:W-:Y:S01]  /*0cb0*/  FSETP.GT.AND P0, PT, |R10|, 8.50705917302346158658e+37, PT ;  /* 0x7e8000000a00780b */ /* 0x000fe20003f04200 */
[----:B------:R-:W0:Y:S01]  /*0cc0*/  SHFL.BFLY PT, R11, R10, 0x8, 0x1f ;  /* 0x0d001f000a0b7f89 */ /* 0x000e2200000e0000 */
[----:B------:R-:W-:Y:S01]  /*0cd0*/  FMUL R19, R18, R18 ;  /* 0x0000001212137220 */ /* 0x000fe20000400000 */
[--C-:B------:R-:W-:Y:S01]  /*0ce0*/  FADD R18, R22, -R17.reuse ;  /* 0x8000001116127221 */ /* 0x100fe20000000000 */
[----:B------:R-:W-:Y:S01]  /*0cf0*/  FSEL R21, R21, R10, P0 ;  /* 0x0000000a15157208 */ /* 0x000fe20000000000 */
[----:B------:R-:W-:Y:S01]  /*0d00*/  FFMA R15, R3, R14, RZ ;  /* 0x0000000e030f7223 */ /* 0x000fe200000000ff */
[----:B------:R-:W-:Y:S01]  /*0d10*/  FMUL R19, R8, R19 ;  /* 0x0000001308137220 */ /* 0x000fe20000400000 */
[C---:B------:R-:W-:Y:S01]  /*0d20*/  FFMA R3, R18.reuse, R16, R17 ;  /* 0x0000001012037223 */ /* 0x040fe20000000011 */
[----:B------:R-:W-:Y:S01]  /*0d30*/  FMUL R18, R18, R18 ;  /* 0x0000001212127220 */ /* 0x000fe20000400000 */
[----:B------:R-:W-:Y:S01]  /*0d40*/  FSETP.NEU.AND P3, PT, R10, RZ, PT ;  /* 0x000000ff0a00720b */ /* 0x000fe20003f6d000 */
[----:B------:R-:W-:Y:S01]  /*0d50*/  FFMA R15, R12, R19, R15 ;  /* 0x000000130c0f7223 */ /* 0x000fe2000000000f */
[----:B------:R-:W-:Y:S01]  /*0d60*/  @!P4 FMUL R21, R21, 16777216 ;  /* 0x4b8000001515c820 */ /* 0x000fe20000400000 */
[----:B------:R-:W1:Y:S01]  /*0d70*/  SHFL.BFLY PT, R12, R3, 0x10, 0x1f ;  /* 0x0e001f00030c7f89 */ /* 0x000e6200000e0000 */
[----:B------:R-:W-:Y:S01]  /*0d80*/  FMUL R18, R9, R18 ;  /* 0x0000001209127220 */ /* 0x000fe20000400000 */
[----:B------:R-:W-:-:S03]  /*0d90*/  @P0 FMUL R20, R20, 0.25 ;  /* 0x3e80000014140820 */ /* 0x000fc60000400000 */
[----:B------:R-:W2:Y:S01]  /*0da0*/  MUFU.RCP R21, R21 ;  /* 0x0000001500157308 */ /* 0x000ea20000001000 */
[----:B------:R-:W-:Y:S01]  /*0db0*/  FFMA R15, R16, R18, R15 ;  /* 0x00000012100f7223 */ /* 0x000fe2000000000f */
[----:B------:R-:W-:-:S04]  /*0dc0*/  @!P4 FMUL R20, R20, 16777216 ;  /* 0x4b8000001414c820 */ /* 0x000fc80000400000 */
[----:B------:R-:W4:Y:S01]  /*0dd0*/  SHFL.BFLY PT, R14, R15, 0x10, 0x1f ;  /* 0x0e001f000f0e7f89 */ /* 0x000f2200000e0000 */
[----:B0-----:R-:W-:-:S04]  /*0de0*/  FADD R8, R10, R11 ;  /* 0x0000000b0a087221 */ /* 0x001fc80000000000 */
[C---:B------:R-:W-:Y:S01]  /*0df0*/  FMUL R17, R8.reuse, 0.25 ;  /* 0x3e80000008117820 */ /* 0x040fe20000400000 */
[C---:B------:R-:W-:Y:S01]  /*0e00*/  FSETP.GEU.AND P4, PT, |R8|.reuse, 1.175494350822287508e-38, PT ;  /* 0x008000000800780b */ /* 0x040fe20003f8e200 */
[----:B------:R-:W0:Y:S01]  /*0e10*/  SHFL.BFLY PT, R9, R8, 0x4, 0x1f ;  /* 0x0c801f0008097f89 */ /* 0x000e2200000e0000 */
[----:B--2---:R-:W-:Y:S01]  /*0e20*/  FMUL R20, R21, R20 ;  /* 0x0000001415147220 */ /* 0x004fe20000400000 */
[----:B------:R-:W-:Y:S01]  /*0e30*/  BAR.SYNC.DEFER_BLOCKING 0x0 ;  /* 0x0000000000007b1d */ /* 0x000fe20000010000 */
[----:B------:R-:W-:Y:S01]  /*0e40*/  FSETP.GT.AND P0, PT, |R8|, 8.50705917302346158658e+37, PT ;  /* 0x7e8000000800780b */ /* 0x000fe20003f04200 */
[----:B-1----:R-:W-:Y:S02]  /*0e50*/  FADD R12, -R3, R12 ;  /* 0x0000000c030c7221 */ /* 0x002fe40000000100 */
[----:B------:R-:W-:Y:S02]  /*0e60*/  FSEL R20, R20, RZ, P3 ;  /* 0x000000ff14147208 */ /* 0x000fe40001800000 */
[----:B------:R-:W-:-:S02]  /*0e70*/  FSEL R17, R17, R8, P0 ;  /* 0x0000000811117208 */ /* 0x000fc40000000000 */
[----:B------:R-:W-:Y:S01]  /*0e80*/  FSETP.NEU.AND P3, PT, R8, RZ, PT ;  /* 0x000000ff0800720b */ /* 0x000fe20003f6d000 */
[C---:B------:R-:W-:Y:S01]  /*0e90*/  FFMA R3, R12.reuse, R20, R3 ;  /* 0x000000140c037223 */ /* 0x040fe20000000003 */
[----:B------:R-:W-:Y:S01]  /*0ea0*/  FMUL R12, R12, R12 ;  /* 0x0000000c0c0c7220 */ /* 0x000fe20000400000 */
[----:B------:R-:W-:Y:S01]  /*0eb0*/  @!P4 FMUL R17, R17, 16777216 ;  /* 0x4b8000001111c820 */ /* 0x000fe20000400000 */
[----:B----4-:R-:W-:Y:S02]  /*0ec0*/  FADD R15, R15, R14 ;  /* 0x0000000e0f0f7221 */ /* 0x010fe40000000000 */
[----:B------:R-:W1:Y:S01]  /*0ed0*/  SHFL.BFLY PT, R16, R3, 0x8, 0x1f ;  /* 0x0d001f0003107f89 */ /* 0x000e6200000e0000 */
[----:B------:R-:W2:Y:S01]  /*0ee0*/  MUFU.RCP R18, R17 ;  /* 0x0000001100127308 */ /* 0x000ea20000001000 */
[----:B------:R-:W-:Y:S01]  /*0ef0*/  FMUL R12, R13, R12 ;  /* 0x0000000c0d0c7220 */ /* 0x000fe20000400000 */
[----:B------:R-:W-:-:S03]  /*0f00*/  @P0 FMUL R11, R11, 0.25 ;  /* 0x3e8000000b0b0820 */ /* 0x000fc60000400000 */
[----:B------:R-:W-:Y:S01]  /*0f10*/  FFMA R15, R20, R12, R15 ;  /* 0x0000000c140f7223 */ /* 0x000fe2000000000f */
[----:B------:R-:W-:Y:S01]  /*0f20*/  @!P4 FMUL R11, R11, 16777216 ;  /* 0x4b8000000b0bc820 */ /* 0x000fe20000400000 */
[----:B0-----:R-:W-:Y:S01]  /*0f30*/  FADD R12, R8, R9 ;  /* 0x00000009080c7221 */ /* 0x001fe20000000000 */
[----:B------:R-:W0:Y:S02]  /*0f40*/  LDC.64 R20, c[0x0][0x238] ;  /* 0x00008e00ff147b82 */ /* 0x000e240000000a00 */
[----:B------:R-:W4:Y:S01]  /*0f50*/  SHFL.BFLY PT, R14, R15, 0x8, 0x1f ;  /* 0x0d001f000f0e7f89 */ /* 0x000f2200000e0000 */
[C---:B------:R-:W-:Y:S01]  /*0f60*/  FMUL R13, R12.reuse, 0.25 ;  /* 0x3e8000000c0d7820 */ /* 0x040fe20000400000 */
[C---:B------:R-:W-:Y:S02]  /*0f70*/  FSETP.GEU.AND P4, PT, |R12|.reuse, 1.175494350822287508e-38, PT ;  /* 0x008000000c00780b */ /* 0x040fe40003f8e200 */
[----:B------:R-:W-:Y:S01]  /*0f80*/  FSETP.GT.AND P0, PT, |R12|, 8.50705917302346158658e+37, PT ;  /* 0x7e8000000c00780b */ /* 0x000fe20003f04200 */
[----:B--2---:R-:W-:-:S02]  /*0f90*/  FMUL R18, R18, R11 ;  /* 0x0000000b12127220 */ /* 0x004fc40000400000 */
[----:B------:R-:W2:Y:S01]  /*0fa0*/  SHFL.BFLY PT, R11, R12, 0x2, 0x1f ;  /* 0x0c401f000c0b7f89 */ /* 0x000ea200000e0000 */
[----:B------:R-:W-:Y:S02]  /*0fb0*/  FSEL R17, R13, R12, P0 ;  /* 0x0000000c0d117208 */ /* 0x000fe40000000000 */
[----:B------:R-:W-:Y:S01]  /*0fc0*/  FSEL R18, R18, RZ, P3 ;  /* 0x000000ff12127208 */ /* 0x000fe20001800000 */
[----:B-1----:R-:W-:-:S04]  /*0fd0*/  FADD R16, -R3, R16 ;  /* 0x0000001003107221 */ /* 0x002fc80000000100 */
[----:B------:R-:W-:Y:S01]  /*0fe0*/  @!P4 FMUL R17, R17, 16777216 ;  /* 0x4b8000001111c820 */ /* 0x000fe20000400000 */
[C---:B------:R-:W-:Y:S01]  /*0ff0*/  FFMA R13, R16.reuse, R18, R3 ;  /* 0x00000012100d7223 */ /* 0x040fe20000000003 */
[----:B------:R-:W-:Y:S01]  /*1000*/  FMUL R3, R16, R16 ;  /* 0x0000001010037220 */ /* 0x000fe20000400000 */
[----:B------:R-:W-:Y:S01]  /*1010*/  @P0 FMUL R9, R9, 0.25 ;  /* 0x3e80000009090820 */ /* 0x000fe20000400000 */
[----:B------:R-:W-:Y:S02]  /*1020*/  FSETP.NEU.AND P0, PT, R12, RZ, PT ;  /* 0x000000ff0c00720b */ /* 0x000fe40003f0d000 */
[----:B------:R-:W1:Y:S01]  /*1030*/  SHFL.BFLY PT, R16, R13, 0x4, 0x1f ;  /* 0x0c801f000d107f89 */ /* 0x000e6200000e0000 */
[----:B------:R-:W-:Y:S01]  /*1040*/  FMUL R3, R10, R3 ;  /* 0x000000030a037220 */ /* 0x000fe20000400000 */
[----:B----4-:R-:W-:Y:S01]  /*1050*/  FADD R15, R15, R14 ;  /* 0x0000000e0f0f7221 */ /* 0x010fe20000000000 */
[----:B------:R-:W-:Y:S01]  /*1060*/  @!P4 FMUL R9, R9, 16777216 ;  /* 0x4b8000000909c820 */ /* 0x000fe20000400000 */
[----:B------:R-:W4:Y:S02]  /*1070*/  MUFU.RCP R14, R17 ;  /* 0x00000011000e7308 */ /* 0x000f240000001000 */
[----:B------:R-:W-:Y:S01]  /*1080*/  FFMA R15, R18, R3, R15 ;  /* 0x00000003120f7223 */ /* 0x000fe2000000000f */
[----:B--2---:R-:W-:-:S04]  /*1090*/  FADD R3, R12, R11 ;  /* 0x0000000b0c037221 */ /* 0x004fc80000000000 */
[----:B------:R-:W2:Y:S01]  /*10a0*/  SHFL.BFLY PT, R10, R15, 0x4, 0x1f ;  /* 0x0c801f000f0a7f89 */ /* 0x000ea200000e0000 */
[C---:B------:R-:W-:Y:S01]  /*10b0*/  FMUL R18, R3.reuse, 0.25 ;  /* 0x3e80000003127820 */ /* 0x040fe20000400000 */
[----:B------:R-:W-:Y:S01]  /*10c0*/  FSETP.GEU.AND P3, PT, |R3|, 1.175494350822287508e-38, PT ;  /* 0x008000000300780b */ /* 0x000fe20003f6e200 */
[----:B----4-:R-:W-:Y:S01]  /*10d0*/  FMUL R14, R14, R9 ;  /* 0x000000090e0e7220 */ /* 0x010fe20000400000 */
[----:B-1----:R-:W-:-:S04]  /*10e0*/  FADD R16, -R13, R16 ;  /* 0x000000100d107221 */ /* 0x002fc80000000100 */
[----:B------:R-:W-:Y:S02]  /*10f0*/  FSEL R14, R14, RZ, P0 ;  /* 0x000000ff0e0e7208 */ /* 0x000fe40000000000 */
[----:B------:R-:W-:Y:S01]  /*1100*/  FSETP.GT.AND P0, PT, |R3|, 8.50705917302346158658e+37, PT ;  /* 0x7e8000000300780b */ /* 0x000fe20003f04200 */
[C---:B------:R-:W-:Y:S02]  /*1110*/  FMUL R9, R16.reuse, R16 ;  /* 0x0000001010097220 */ /* 0x040fe40000400000 */
[----:B------:R-:W-:Y:S01]  /*1120*/  FFMA R13, R16, R14, R13 ;  /* 0x0000000e100d7223 */ /* 0x000fe2000000000d */
[----:B------:R-:W-:Y:S01]  /*1130*/  FSEL R18, R18, R3, P0 ;  /* 0x0000000312127208 */ /* 0x000fe20000000000 */
[----:B------:R-:W-:Y:S02]  /*1140*/  FMUL R9, R8, R9 ;  /* 0x0000000908097220 */ /* 0x000fe40000400000 */
[----:B------:R-:W1:Y:S01]  /*1150*/  SHFL.BFLY PT, R8, R3, 0x1, 0x1f ;  /* 0x0c201f0003087f89 */ /* 0x000e6200000e0000 */
[----:B--2---:R-:W-:Y:S01]  /*1160*/  FADD R15, R15, R10 ;  /* 0x0000000a0f0f7221 */ /* 0x004fe20000000000 */
[----:B------:R-:W-:-:S02]  /*1170*/  @!P3 FMUL R18, R18, 16777216 ;  /* 0x4b8000001212b820 */ /* 0x000fc40000400000 */
[----:B------:R-:W2:Y:S01]  /*1180*/  SHFL.BFLY PT, R16, R13, 0x2, 0x1f ;  /* 0x0c401f000d107f89 */ /* 0x000ea200000e0000 */
[----:B------:R-:W-:Y:S01]  /*1190*/  FFMA R9, R14, R9, R15 ;  /* 0x000000090e097223 */ /* 0x000fe2000000000f */
[----:B------:R-:W-:Y:S01]  /*11a0*/  @P0 FMUL R11, R11, 0.25 ;  /* 0x3e8000000b0b0820 */ /* 0x000fe20000400000 */
[----:B------:R-:W-:Y:S01]  /*11b0*/  FSETP.NEU.AND P0, PT, R3, RZ, PT ;  /* 0x000000ff0300720b */ /* 0x000fe20003f0d000 */
[----:B------:R-:W4:Y:S02]  /*11c0*/  MUFU.RCP R18, R18 ;  /* 0x0000001200127308 */ /* 0x000f240000001000 */
[----:B------:R-:W5:Y:S01]  /*11d0*/  SHFL.BFLY PT, R10, R9, 0x2, 0x1f ;  /* 0x0c401f00090a7f89 */ /* 0x000f6200000e0000 */
[----:B------:R-:W-:-:S04]  /*11e0*/  @!P3 FMUL R11, R11, 16777216 ;  /* 0x4b8000000b0bb820 */ /* 0x000fc80000400000 */
[----:B----4-:R-:W-:Y:S01]  /*11f0*/  FMUL R11, R18, R11 ;  /* 0x0000000b120b7220 */ /* 0x010fe20000400000 */
[----:B-1----:R-:W-:Y:S01]  /*1200*/  FADD R14, R3, R8 ;  /* 0x00000008030e7221 */ /* 0x002fe20000000000 */
[----:B------:R-:W1:Y:S03]  /*1210*/  LDC.64 R18, c[0x0][0x240] ;  /* 0x00009000ff127b82 */ /* 0x000e660000000a00 */
[----:B------:R-:W-:Y:S01]  /*1220*/  FSEL R11, R11, RZ, P0 ;  /* 0x000000ff0b0b7208 */ /* 0x000fe20000000000 */
[----:B--2---:R-:W-:Y:S01]  /*1230*/  FADD R16, -R13, R16 ;  /* 0x000000100d107221 */ /* 0x004fe20000000100 */
[C---:B------:R-:W-:Y:S02]  /*1240*/  FSETP.GT.AND P0, PT, |R14|.reuse, 8.50705917302346158658e+37, PT ;  /* 0x7e8000000e00780b */ /* 0x040fe40003f04200 */
[----:B------:R-:W-:Y:S01]  /*1250*/  FSETP.GEU.AND P4, PT, |R14|, 1.175494350822287508e-38, PT ;  /* 0x008000000e00780b */ /* 0x000fe20003f8e200 */
[C---:B------:R-:W-:Y:S01]  /*1260*/  FMUL R15, R16.reuse, R16 ;  /* 0x00000010100f7220 */ /* 0x040fe20000400000 */
[----:B------:R-:W-:Y:S01]  /*1270*/  FFMA R17, R16, R11, R13 ;  /* 0x0000000b10117223 */ /* 0x000fe2000000000d */
[----:B-----5:R-:W-:Y:S01]  /*1280*/  FADD R10, R9, R10 ;  /* 0x0000000a090a7221 */ /* 0x020fe20000000000 */
[----:B------:R-:W-:Y:S01]  /*1290*/  FSETP.NEU.AND P3, PT, R14, RZ, PT ;  /* 0x000000ff0e00720b */ /* 0x000fe20003f6d000 */
[----:B------:R-:W-:Y:S01]  /*12a0*/  FMUL R15, R12, R15 ;  /* 0x0000000f0c0f7220 */ /* 0x000fe20000400000 */
[----:B---3--:R-:W-:Y:S01]  /*12b0*/  SHF.R.U32.HI R16, RZ, 0x5, R25 ;  /* 0x00000005ff107819 */ /* 0x008fe20000011619 */
[----:B------:R-:W2:Y:S02]  /*12c0*/  SHFL.BFLY PT, R22, R17, 0x1, 0x1f ;  /* 0x0c201f0011167f89 */ /* 0x000ea400000e0000 */
[----:B------:R-:W-:Y:S01]  /*12d0*/  FFMA R10, R11, R15, R10 ;  /* 0x0000000f0b0a7223 */ /* 0x000fe2000000000a */
[----:B------:R-:W-:Y:S01]  /*12e0*/  SGXT.U32 R16, R16, 0x3 ;  /* 0x000000031010781a */ /* 0x000fe20000000000 */
[----:B------:R-:W-:Y:S01]  /*12f0*/  @P0 FMUL R14, R14, 0.25 ;  /* 0x3e8000000e0e0820 */ /* 0x000fe20000400000 */
[----:B------:R-:W-:-:S02]  /*1300*/  @P0 FMUL R8, R8, 0.25 ;  /* 0x3e80000008080820 */ /* 0x000fc40000400000 */
[----:B------:R-:W3:Y:S01]  /*1310*/  SHFL.BFLY PT, R9, R10, 0x1, 0x1f ;  /* 0x0c201f000a097f89 */ /* 0x000ee200000e0000 */
[----:B------:R-:W-:Y:S01]  /*1320*/  @!P4 FMUL R14, R14, 16777216 ;  /* 0x4b8000000e0ec820 */ /* 0x000fe20000400000 */
[----:B------:R-:W-:Y:S01]  /*1330*/  @!P4 FMUL R8, R8, 16777216 ;  /* 0x4b8000000808c820 */ /* 0x000fe20000400000 */
[----:B------:R-:W-:Y:S02]  /*1340*/  LEA R16, R16, UR4, 0x2 ;  /* 0x0000000410107c11 */ /* 0x000fe4000f8e10ff */
[----:B------:R4:W5:Y:S02]  /*1350*/  MUFU.RCP R11, R14 ;  /* 0x0000000e000b7308 */ /* 0x0009640000001000 */
[----:B----4-:R-:W-:Y:S01]  /*1360*/  CS2R R14, SRZ ;  /* 0x00000000000e7805 */ /* 0x010fe2000001ff00 */
[----:B--2---:R-:W-:Y:S01]  /*1370*/  FADD R22, -R17, R22 ;  /* 0x0000001611167221 */ /* 0x004fe20000000100 */
[----:B-----5:R-:W-:-:S03]  /*1380*/  FMUL R11, R11, R8 ;  /* 0x000000080b0b7220 */ /* 0x020fc60000400000 */
[----:B------:R-:W-:Y:S01]  /*1390*/  FMUL R12, R22, R22 ;  /* 0x00000016160c7220 */ /* 0x000fe20000400000 */
[----:B---3--:R-:W-:Y:S01]  /*13a0*/  FADD R8, R10, R9 ;  /* 0x000000090a087221 */ /* 0x008fe20000000000 */
[----:B------:R-:W-:Y:S02]  /*13b0*/  FSEL R23, R11, RZ, P3 ;  /* 0x000000ff0b177208 */ /* 0x000fe40001800000 */
[----:B------:R-:W-:Y:S01]  /*13c0*/  FMUL R12, R3, R12 ;  /* 0x0000000c030c7220 */ /* 0x000fe20000400000 */
[----:B------:R-:W-:-:S03]  /*13d0*/  IMAD.SHL.U32 R3, R25, 0x4, RZ ;  /* 0x0000000419037824 */ /* 0x000fc600078e00ff */
[----:B------:R-:W-:Y:S01]  /*13e0*/  FFMA R29, R23, R12, R8 ;  /* 0x0000000c171d7223 */ /* 0x000fe20000000008 */
[----:B------:R-:W-:Y:S02]  /*13f0*/  CS2R R12, SRZ ;  /* 0x00000000000c7805 */ /* 0x000fe4000001ff00 */
[----:B------:R-:W-:Y:S02]  /*1400*/  LOP3.LUT R3, R3, 0x7c, RZ, 0xc0, !PT ;  /* 0x0000007c03037812 */ /* 0x000fe400078ec0ff */
[----:B------:R2:W-:Y:S01]  /*1410*/  STS [R16], R29 ;  /* 0x0000001d10007388 */ /* 0x0005e20000000800 */
[----:B------:R-:W-:Y:S02]  /*1420*/  CS2R R8, SRZ ;  /* 0x0000000000087805 */ /* 0x000fe4000001ff00 */
[----:B------:R-:W-:Y:S01]  /*1430*/  CS2R R10, SRZ ;  /* 0x00000000000a7805 */ /* 0x000fe2000001ff00 */
[----:B0-----:R-:W-:Y:S01]  /*1440*/  IMAD.WIDE.U32 R20, R3, 0x4, R20 ;  /* 0x0000000403147825 */ /* 0x001fe200078e0014 */
[----:B------:R-:W-:Y:S01]  /*1450*/  BAR.SYNC.DEFER_BLOCKING 0x0 ;  /* 0x0000000000007b1d */ /* 0x000fe20000010000 */
[----:B------:R-:W-:-:S02]  /*1460*/  CS2R R4, SRZ ;  /* 0x0000000000047805 */ /* 0x000fc4000001ff00 */
[----:B------:R-:W-:Y:S01]  /*1470*/  CS2R R6, SRZ ;  /* 0x0000000000067805 */ /* 0x000fe2000001ff00 */
[----:B-1----:R-:W-:Y:S02]  /*1480*/  IMAD.WIDE.U32 R18, R3, 0x4, R18 ;  /* 0x0000000403127825 */ /* 0x002fe400078e0012 */
[----:B------:R-:W3:Y:S04]  /*1490*/  @P1 LDG.E.EF.128 R12, desc[UR6][R26.64] ;  /* 0x000000061a0c1981 */ /* 0x000ee8000c0e1d00 */
[----:B------:R0:W4:Y:S04]  /*14a0*/  @!P2 LDG.E.EL.128 R8, desc[UR6][R20.64] ;  /* 0x000000061408a981 */ /* 0x000128000c2e1d00 */
[----:B------:R1:W5:Y:S01]  /*14b0*/  @!P2 LDG.E.EL.128 R4, desc[UR6][R18.64] ;  /* 0x000000061204a981 */ /* 0x000362000c2e1d00 */
[----:B------:R-:W-:Y:S01]  /*14c0*/  LOP3.LUT R3, R25, 0x7, RZ, 0xc0, !PT ;  /* 0x0000000719037812 */ /* 0x000fe200078ec0ff */
[----:B--2---:R-:W-:-:S02]  /*14d0*/  IMAD.MOV.U32 R16, RZ, RZ, 0x3c2aaaab ;  /* 0x3c2aaaabff107424 */ /* 0x004fc400078e00ff */
[----:B------:R-:W-:Y:S01]  /*14e0*/  FFMA R17, R22, R23, R17 ;  /* 0x0000001716117223 */ /* 0x000fe20000000011 */
[----:B------:R-:W-:Y:S02]  /*14f0*/  LOP3.LUT P0, RZ, R25, 0xf8, RZ, 0xc0, !PT ;  /* 0x000000f819ff7812 */ /* 0x000fe4000780c0ff */
[----:B------:R-:W-:Y:S01]  /*1500*/  LEA R3, R3, UR4, 0x2 ;  /* 0x0000000403037c11 */ /* 0x000fe2000f8e10ff */
[----:B------:R-:W-:Y:S01]  /*1510*/  FFMA R29, R29, R16, 9.9999999747524270788e-07 ;  /* 0x358637bd1d1d7423 */ /* 0x000fe20000000010 */
[----:B0-----:R-:W0:Y:S01]  /*1520*/  LDC.64 R20, c[0x0][0x248] ;  /* 0x00009200ff147b82 */ /* 0x001e220000000a00 */
[----:B------:R-:W-:-:S03]  /*1530*/  LOP3.LUT R0, R0, 0x7, R25, 0xf8, !PT ;  /* 0x0000000700007812 */ /* 0x000fc600078ef819 */
[----:B------:R-:W2:Y:S01]  /*1540*/  LDS R3, [R3] ;  /* 0x0000000003037984 */ /* 0x000ea20000000800 */
[----:B------:R-:W-:-:S03]  /*1550*/  ISETP.LT.AND P0, PT, R0, 0x400, !P0 ;  /* 0x000004000000780c */ /* 0x000fc60004701270 */
[----:B-1----:R-:W1:Y:S01]  /*1560*/  LDC.64 R18, c[0x0][0x250] ;  /* 0x00009400ff127b82 */ /* 0x002e620000000a00 */
[----:B0-----:R-:W-:-:S04]  /*1570*/  IMAD.WIDE R20, R2, 0x4, R20 ;  /* 0x0000000402147825 */ /* 0x001fc800078e0214 */
[----:B-1----:R-:W-:-:S04]  /*1580*/  IMAD.WIDE R18, R2, 0x4, R18 ;  /* 0x0000000402127825 */ /* 0x002fc800078e0212 */
[----:B--2---:R-:W-:Y:S01]  /*1590*/  FFMA R16, R3, R16, 9.9999999747524270788e-07 ;  /* 0x358637bd03107423 */ /* 0x004fe20000000010 */
[----:B---3--:R-:W-:Y:S02]  /*15a0*/  SEL R22, R15, RZ, P1 ;  /* 0x000000ff0f167207 */ /* 0x008fe40000800000 */
[----:B------:R-:W0:Y:S01]  /*15b0*/  MUFU.RSQ R15, R29 ;  /* 0x0000001d000f7308 */ /* 0x000e220000001400 */
[----:B------:R-:W-:Y:S02]  /*15c0*/  SEL R26, R12, RZ, P1 ;  /* 0x000000ff0c1a7207 */ /* 0x000fe40000800000 */
[----:B------:R-:W-:Y:S01]  /*15d0*/  SEL R24, R13, RZ, P1 ;  /* 0x000000ff0d187207 */ /* 0x000fe20000800000 */
[--C-:B------:R-:W-:Y:S01]  /*15e0*/  FADD R12, R22, -R17.reuse ;  /* 0x80000011160c7221 */ /* 0x100fe20000000000 */
[----:B------:R-:W-:Y:S01]  /*15f0*/  SEL R14, R14, RZ, P1 ;  /* 0x000000ff0e0e7207 */ /* 0x000fe20000800000 */
[--C-:B------:R-:W-:Y:S01]  /*1600*/  FADD R26, R26, -R17.reuse ;  /* 0x800000111a1a7221 */ /* 0x100fe20000000000 */
[----:B----4-:R-:W-:Y:S01]  /*1610*/  SEL R13, R8, RZ, !P2 ;  /* 0x000000ff080d7207 */ /* 0x010fe20005000000 */
[--C-:B------:R-:W-:Y:S01]  /*1620*/  FADD R24, R24, -R17.reuse ;  /* 0x8000001118187221 */ /* 0x100fe20000000000 */
[----:B------:R-:W-:Y:S01]  /*1630*/  SEL R8, R11, RZ, !P2 ;  /* 0x000000ff0b087207 */ /* 0x000fe20005000000 */
[----:B------:R-:W-:Y:S01]  /*1640*/  FADD R22, R14, -R17 ;  /* 0x800000110e167221 */ /* 0x000fe20000000000 */
[----:B------:R-:W-:-:S02]  /*1650*/  SEL R14, R9, RZ, !P2 ;  /* 0x000000ff090e7207 */ /* 0x000fc40005000000 */
[----:B-----5:R-:W-:Y:S02]  /*1660*/  SEL R28, R4, RZ, !P2 ;  /* 0x000000ff041c7207 */ /* 0x020fe40005000000 */
[----:B------:R-:W-:Y:S01]  /*1670*/  SEL R9, R10, RZ, !P2 ;  /* 0x000000ff0a097207 */ /* 0x000fe20005000000 */
[----:B0-----:R-:W-:Y:S01]  /*1680*/  FMUL R4, R15, R26 ;  /* 0x0000001a0f047220 */ /* 0x001fe20000400000 */
[----:B------:R-:W-:Y:S01]  /*1690*/  SEL R11, R5, RZ, !P2 ;  /* 0x000000ff050b7207 */ /* 0x000fe20005000000 */
[C---:B------:R-:W-:Y:S01]  /*16a0*/  FMUL R5, R15.reuse, R24 ;  /* 0x000000180f057220 */ /* 0x040fe20000400000 */
[----:B------:R-:W-:Y:S01]  /*16b0*/  SEL R10, R6, RZ, !P2 ;  /* 0x000000ff060a7207 */ /* 0x000fe20005000000 */
[----:B------:R-:W-:Y:S01]  /*16c0*/  FMUL R6, R15, R22 ;  /* 0x000000160f067220 */ /* 0x000fe20000400000 */
[----:B------:R-:W-:Y:S01]  /*16d0*/  SEL R17, R7, RZ, !P2 ;  /* 0x000000ff07117207 */ /* 0x000fe20005000000 */
[----:B------:R-:W-:Y:S01]  /*16e0*/  FMUL R7, R15, R12 ;  /* 0x0000000c0f077220 */ /* 0x000fe20000400000 */
[----:B------:R-:W-:Y:S01]  /*16f0*/  FFMA R12, R13, R4, R28 ;  /* 0x000000040d0c7223 */ /* 0x000fe2000000001c */
[----:B------:R-:W-:Y:S01]  /*1700*/  FFMA R13, R14, R5, R11 ;  /* 0x000000050e0d7223 */ /* 0x000fe2000000000b */
[----:B------:R-:W-:Y:S01]  /*1710*/  FFMA R14, R9, R6, R10 ;  /* 0x00000006090e7223 */ /* 0x000fe2000000000a */
[----:B------:R-:W-:Y:S01]  /*1720*/  FFMA R15, R8, R7, R17 ;  /* 0x00000007080f7223 */ /* 0x000fe20000000011 */
[----:B------:R0:W-:Y:S01]  /*1730*/  @P1 STG.E.128 desc[UR6][R20.64], R4 ;  /* 0x0000000414001986 */ /* 0x0001e2000c101d06 */
[----:B------:R-:W1:Y:S03]  /*1740*/  LDC.64 R8, c[0x0][0x258] ;  /* 0x00009600ff087b82 */ /* 0x000e660000000a00 */
[----:B------:R0:W-:Y:S02]  /*1750*/  @P1 STG.E.128 desc[UR6][R18.64], R12 ;  /* 0x0000000c12001986 */ /* 0x0001e4000c101d06 */
[----:B0-----:R-:W-:Y:S05]  /*1760*/  @!P0 EXIT ;  /* 0x000000000000894d */ /* 0x001fea0003800000 */
[----:B0-----:R-:W0:Y:S01]  /*1770*/  MUFU.RSQ R5, R16 ;  /* 0x0000001000057308 */ /* 0x001e220000001400 */
[----:B-1----:R-:W-:-:S04]  /*1780*/  IMAD.WIDE R2, R0, 0x4, R8 ;  /* 0x0000000400027825 */ /* 0x002fc800078e0208 */
[----:B0-----:R-:W-:-:S05]  /*1790*/  FMUL R5, R5, 0.010416666977107524872 ;  /* 0x3c2aaaab05057820 */ /* 0x001fca0000400000 */
[----:B------:R-:W-:Y:S01]  /*17a0*/  STG.E desc[UR6][R2.64], R5 ;  /* 0x0000000502007986 */ /* 0x000fe2000c101906 */
[----:B------:R-:W-:Y:S05]  /*17b0*/  EXIT ;  /* 0x000000000000794d */ /* 0x000fea0003800000 */
.L_x_0:
[----:B------:R-:W-:-:S00]  /*17c0*/  BRA `(.L_x_0) ;  /* 0xfffffffc00fc7947 */ /* 0x000fc0000383ffff */
[----:B------:R-:W-:-:S00]  /*17d0*/  NOP ;  /* 0x0000000000007918 */ /* 0x000fc00000000000 */
        /* <DEDUP_REMOVED lines=10> */
.L_x_1:


//--------------------- .nv.global.init           --------------------------
	.section	.nv.global.init,"aw",@progbits
.nv.global.init:
	.type		_$_str,@object
	.size		_$_str,(.L_0 - _$_str)
_$_str:
        /*0000*/ 	.byte	0x5f, 0x5f, 0x43, 0x55, 0x44, 0x41, 0x5f, 0x46, 0x54, 0x5a, 0x00
.L_0:


//--------------------- .nv.shared.triton_red_fused_add_native_layer_norm_native_layer_norm_backward_12 --------------------------
	.section	.nv.shared.triton_red_fused_add_native_layer_norm_native_layer_norm_backward_12,"aw",@nobits
	.sectionflags	@""
	.align	16
	.zero		1024


//--------------------- .nv.constant0.triton_red_fused_add_native_layer_norm_native_layer_norm_backward_12 --------------------------
	.section	.nv.constant0.triton_red_fused_add_native_layer_norm_native_layer_norm_backward_12,"a",@progbits
	.sectionflags	@""
	.align	4
.nv.constant0.triton_red_fused_add_native_layer_norm_native_layer_norm_backward_12:
	.zero		616
